//
// Generated by NVIDIA NVVM Compiler
//
// Compiler Build ID: CL-36424714
// Cuda compilation tools, release 13.0, V13.0.88
// Based on NVVM 20.0.0
//

.version 9.0
.target sm_100
.address_size 64

	// .globl	_Z12testFunctionPfS_S_

.visible .entry _Z12testFunctionPfS_S_(
	.param .u64 .ptr .align 1 _Z12testFunctionPfS_S__param_0,
	.param .u64 .ptr .align 1 _Z12testFunctionPfS_S__param_1,
	.param .u64 .ptr .align 1 _Z12testFunctionPfS_S__param_2
)
{
	.reg .pred 	%p<3>;
	.reg .b32 	%r<3>;
	.reg .b32 	%f<5>;
	.reg .b64 	%rd<9>;

	ld.param.u64 	%rd4, [_Z12testFunctionPfS_S__param_0];
	ld.param.u64 	%rd2, [_Z12testFunctionPfS_S__param_1];
	ld.param.u64 	%rd3, [_Z12testFunctionPfS_S__param_2];
	cvta.to.global.u64 	%rd1, %rd4;
	mov.u32 	%r1, %tid.x;
	setp.gt.u32 	%p1, %r1, 4;
	@%p1 bra 	$L__BB0_3;
	mul.wide.u32 	%rd5, %r1, 4;
	add.s64 	%rd6, %rd1, %rd5;
	mov.b32 	%r2, 2139095039;
	st.global.u32 	[%rd6], %r2;
	setp.ne.s32 	%p2, %r1, 4;
	@%p2 bra 	$L__BB0_3;
	cvta.to.global.u64 	%rd7, %rd3;
	cvta.to.global.u64 	%rd8, %rd2;
	ld.global.f32 	%f1, [%rd8];
	st.global.f32 	[%rd1+16], %f1;
	add.f32 	%f2, %f1, %f1;
	st.global.f32 	[%rd8], %f2;
	ld.global.f32 	%f3, [%rd7];
	st.global.f32 	[%rd1+12], %f3;
	mul.f32 	%f4, %f3, 0f40400000;
	st.global.f32 	[%rd7], %f4;
$L__BB0_3:
	ret;

}


// ===== COMPILED SASS (sm_100) =====

	.target	sm_100

	.elftype	@"ET_EXEC"


//--------------------- .note.nv.tkinfo           --------------------------
	.section	.note.nv.tkinfo,"",@"SHT_NOTE"
	.sectionflags	@"SHF_NOTE_NV_TKINFO"
	.tkinfo
        /*0018*/ 	.word	0x00000002
        /*0030*/ 	.string	""
        /*0030*/ 	.string	"ptxas"
        /*0030*/ 	.string	"Cuda compilation tools, release 13.0, V13.0.88"
        /*0030*/ 	.string	"Build cuda_13.0.r13.0/compiler.36424714_0"
        /*0030*/ 	.string	"-arch sm_100 -m 64 "



//--------------------- .note.nv.cuinfo           --------------------------
	.section	.note.nv.cuinfo,"",@"SHT_NOTE"
	.sectionflags	@"SHF_NOTE_NV_CUINFO"
        /*0018*/ 	.short	0x0002
        /*001a*/ 	.short	0x0064
        /*001c*/ 	.short	0x0082
	.zero		2


//--------------------- .nv.info                  --------------------------
	.section	.nv.info,"",@"SHT_CUDA_INFO"
	.align	4


	//----- nvinfo : EIATTR_REGCOUNT
	.align		4
        /*0000*/ 	.byte	0x04, 0x2f
        /*0002*/ 	.short	(.L_1 - .L_0)
	.align		4
.L_0:
        /*0004*/ 	.word	index@(_Z12testFunctionPfS_S_)
        /*0008*/ 	.word	0x00000012


	//----- nvinfo : EIATTR_FRAME_SIZE
	.align		4
.L_1:
        /*000c*/ 	.byte	0x04, 0x11
        /*000e*/ 	.short	(.L_3 - .L_2)
	.align		4
.L_2:
        /*0010*/ 	.word	index@(_Z12testFunctionPfS_S_)
        /*0014*/ 	.word	0x00000000


	//----- nvinfo : EIATTR_MIN_STACK_SIZE
	.align		4
.L_3:
        /*0018*/ 	.byte	0x04, 0x12
        /*001a*/ 	.short	(.L_5 - .L_4)
	.align		4
.L_4:
        /*001c*/ 	.word	index@(_Z12testFunctionPfS_S_)
        /*0020*/ 	.word	0x00000000
.L_5:


//--------------------- .nv.compat                --------------------------
	.section	.nv.compat,"",@"SHT_CUDA_COMPAT_INFO"
	.align	4
        /*0000*/ 	.byte	0x02, 0x09, 0x00, 0x00, 0x02, 0x02, 0x01, 0x00, 0x02, 0x05, 0x05, 0x00, 0x03, 0x07, 0x01, 0x01
        /*0010*/ 	.byte	0x02, 0x03, 0x00, 0x00, 0x02, 0x06, 0x01, 0x00, 0x04, 0x0b, 0x08, 0x00, 0x09, 0x00, 0x00, 0x00
        /*0020*/ 	.byte	0x00, 0x00, 0x00, 0x00


//--------------------- .nv.info._Z12testFunctionPfS_S_ --------------------------
	.section	.nv.info._Z12testFunctionPfS_S_,"",@"SHT_CUDA_INFO"
	.sectionflags	@""
	.align	4


	//----- nvinfo : EIATTR_CUDA_API_VERSION
	.align		4
        /*0000*/ 	.byte	0x04, 0x37
        /*0002*/ 	.short	(.L_7 - .L_6)
.L_6:
        /*0004*/ 	.word	0x00000082


	//----- nvinfo : EIATTR_KPARAM_INFO
	.align		4
.L_7:
        /*0008*/ 	.byte	0x04, 0x17
        /*000a*/ 	.short	(.L_9 - .L_8)
.L_8:
        /*000c*/ 	.word	0x00000000
        /*0010*/ 	.short	0x0002
        /*0012*/ 	.short	0x0010
        /*0014*/ 	.byte	0x00, 0xf5, 0x21, 0x00


	//----- nvinfo : EIATTR_KPARAM_INFO
	.align		4
.L_9:
        /*0018*/ 	.byte	0x04, 0x17
        /*001a*/ 	.short	(.L_11 - .L_10)
.L_10:
        /*001c*/ 	.word	0x00000000
        /*0020*/ 	.short	0x0001
        /*0022*/ 	.short	0x0008
        /*0024*/ 	.byte	0x00, 0xf5, 0x21, 0x00


	//----- nvinfo : EIATTR_KPARAM_INFO
	.align		4
.L_11:
        /*0028*/ 	.byte	0x04, 0x17
        /*002a*/ 	.short	(.L_13 - .L_12)
.L_12:
        /*002c*/ 	.word	0x00000000
        /*0030*/ 	.short	0x0000
        /*0032*/ 	.short	0x0000
        /*0034*/ 	.byte	0x00, 0xf5, 0x21, 0x00


	//----- nvinfo : EIATTR_SPARSE_MMA_MASK
	.align		4
.L_13:
        /*0038*/ 	.byte	0x03, 0x50
        /*003a*/ 	.short	0x0000


	//----- nvinfo : EIATTR_MAXREG_COUNT
	.align		4
        /*003c*/ 	.byte	0x03, 0x1b
        /*003e*/ 	.short	0x00ff


	//----- nvinfo : EIATTR_MERCURY_ISA_VERSION
	.align		4
        /*0040*/ 	.byte	0x03, 0x5f
        /*0042*/ 	.short	0x0101


	//----- nvinfo : EIATTR_VRC_CTA_INIT_COUNT
	.align		4
        /*0044*/ 	.byte	0x02, 0x4a
	.zero		1
	.zero		1


	//----- nvinfo : EIATTR_EXIT_INSTR_OFFSETS
	.align		4
        /*0048*/ 	.byte	0x04, 0x1c
        /*004a*/ 	.short	(.L_15 - .L_14)


	//   ....[0]....
.L_14:
        /*004c*/ 	.word	0x00000030


	//   ....[1]....
        /*0050*/ 	.word	0x000000a0


	//   ....[2]....
        /*0054*/ 	.word	0x00000160


	//----- nvinfo : EIATTR_CBANK_PARAM_SIZE
	.align		4
.L_15:
        /*0058*/ 	.byte	0x03, 0x19
        /*005a*/ 	.short	0x0018


	//----- nvinfo : EIATTR_PARAM_CBANK
	.align		4
        /*005c*/ 	.byte	0x04, 0x0a
        /*005e*/ 	.short	(.L_17 - .L_16)
	.align		4
.L_16:
        /*0060*/ 	.word	index@(.nv.constant0._Z12testFunctionPfS_S_)
        /*0064*/ 	.short	0x0380
        /*0066*/ 	.short	0x0018


	//----- nvinfo : EIATTR_SW_WAR
	.align		4
.L_17:
        /*0068*/ 	.byte	0x04, 0x36
        /*006a*/ 	.short	(.L_19 - .L_18)
.L_18:
        /*006c*/ 	.word	0x00000008
.L_19:


//--------------------- .nv.callgraph             --------------------------
	.section	.nv.callgraph,"",@"SHT_CUDA_CALLGRAPH"
	.align	4
	.sectionentsize	8
	.align		4
        /*0000*/ 	.word	0x00000000
	.align		4
        /*0004*/ 	.word	0xffffffff
	.align		4
        /*0008*/ 	.word	0x00000000
	.align		4
        /*000c*/ 	.word	0xfffffffe
	.align		4
        /*0010*/ 	.word	0x00000000
	.align		4
        /*0014*/ 	.word	0xfffffffd
	.align		4
        /*0018*/ 	.word	0x00000000
	.align		4
        /*001c*/ 	.word	0xfffffffc


//--------------------- .text._Z12testFunctionPfS_S_ --------------------------
	.section	.text._Z12testFunctionPfS_S_,"ax",@progbits
	.align	128
        .global         _Z12testFunctionPfS_S_
        .type           _Z12testFunctionPfS_S_,@function
        .size           _Z12testFunctionPfS_S_,(.L_x_1 - _Z12testFunctionPfS_S_)
        .other          _Z12testFunctionPfS_S_,@"STO_CUDA_ENTRY STV_DEFAULT"
_Z12testFunctionPfS_S_:
.text._Z12testFunctionPfS_S_:
[----:B------:R-:W-:Y:S01]  /*0000*/  LDC R1, c[0x0][0x37c] ;  /* 0x0000df00ff017b82 */ /* 0x000fe20000000800 */
[----:B------:R-:W0:Y:S02]  /*0010*/  S2R R5, SR_TID.X ;  /* 0x0000000000057919 */ /* 0x000e240000002100 */
[----:B0-----:R-:W-:-:S13]  /*0020*/  ISETP.GT.U32.AND P0, PT, R5, 0x4, PT ;  /* 0x000000040500780c */ /* 0x001fda0003f04070 */
[----:B------:R-:W-:Y:S05]  /*0030*/  @P0 EXIT ;  /* 0x000000000000094d */ /* 0x000fea0003800000 */
[----:B------:R-:W0:Y:S01]  /*0040*/  LDC.64 R2, c[0x0][0x380] ;  /* 0x0000e000ff027b82 */ /* 0x000e220000000a00 */
[----:B------:R-:W1:Y:S01]  /*0050*/  LDCU.64 UR4, c[0x0][0x358] ;  /* 0x00006b00ff0477ac */ /* 0x000e620008000a00 */
[C---:B------:R-:W-:Y:S01]  /*0060*/  ISETP.NE.AND P0, PT, R5.reuse, 0x4, PT ;  /* 0x000000040500780c */ /* 0x040fe20003f05270 */
[----:B0-----:R-:W-:Y:S01]  /*0070*/  IMAD.WIDE.U32 R2, R5, 0x4, R2 ;  /* 0x0000000405027825 */ /* 0x001fe200078e0002 */
[----:B------:R-:W-:-:S05]  /*0080*/  MOV R5, 0x7f7fffff ;  /* 0x7f7fffff00057802 */ /* 0x000fca0000000f00 */
[----:B-1----:R0:W-:Y:S06]  /*0090*/  STG.E desc[UR4][R2.64], R5 ;  /* 0x0000000502007986 */ /* 0x0021ec000c101904 */
[----:B------:R-:W-:Y:S05]  /*00a0*/  @P0 EXIT ;  /* 0x000000000000094d */ /* 0x000fea0003800000 */
[----:B0-----:R-:W0:Y:S02]  /*00b0*/  LDC.64 R2, c[0x0][0x388] ;  /* 0x0000e200ff027b82 */ /* 0x001e240000000a00 */
[----:B0-----:R-:W2:Y:S06]  /*00c0*/  LDG.E R9, desc[UR4][R2.64] ;  /* 0x0000000402097981 */ /* 0x001eac000c1e1900 */
[----:B------:R-:W0:Y:S08]  /*00d0*/  LDC.64 R6, c[0x0][0x380] ;  /* 0x0000e000ff067b82 */ /* 0x000e300000000a00 */
[----:B------:R-:W1:Y:S01]  /*00e0*/  LDC.64 R4, c[0x0][0x390] ;  /* 0x0000e400ff047b82 */ /* 0x000e620000000a00 */
[----:B--2---:R-:W-:Y:S01]  /*00f0*/  FADD R11, R9, R9 ;  /* 0x00000009090b7221 */ /* 0x004fe20000000000 */
[----:B0-----:R-:W-:Y:S04]  /*0100*/  STG.E desc[UR4][R6.64+0x10], R9 ;  /* 0x0000100906007986 */ /* 0x001fe8000c101904 */
[----:B------:R-:W-:Y:S04]  /*0110*/  STG.E desc[UR4][R2.64], R11 ;  /* 0x0000000b02007986 */ /* 0x000fe8000c101904 */
[----:B-1----:R-:W2:Y:S02]  /*0120*/  LDG.E R13, desc[UR4][R4.64] ;  /* 0x00000004040d7981 */ /* 0x002ea4000c1e1900 */
[----:B--2---:R-:W-:-:S02]  /*0130*/  FMUL R15, R13, 3 ;  /* 0x404000000d0f7820 */ /* 0x004fc40000400000 */
[----:B------:R-:W-:Y:S04]  /*0140*/  STG.E desc[UR4][R6.64+0xc], R13 ;  /* 0x00000c0d06007986 */ /* 0x000fe8000c101904 */
[----:B------:R-:W-:Y:S01]  /*0150*/  STG.E desc[UR4][R4.64], R15 ;  /* 0x0000000f04007986 */ /* 0x000fe2000c101904 */
[----:B------:R-:W-:Y:S05]  /*0160*/  EXIT ;  /* 0x000000000000794d */ /* 0x000fea0003800000 */
.L_x_0:
[----:B------:R-:W-:-:S00]  /*0170*/  BRA `(.L_x_0) ;  /* 0xfffffffc00fc7947 */ /* 0x000fc0000383ffff */
[----:B------:R-:W-:-:S00]  /*0180*/  NOP ;  /* 0x0000000000007918 */ /* 0x000fc00000000000 */
[----:B------:R-:W-:-:S00]  /*0190*/  NOP ;  /* 0x0000000000007918 */ /* 0x000fc00000000000 */
[----:B------:R-:W-:-:S00]  /*01a0*/  NOP ;  /* 0x0000000000007918 */ /* 0x000fc00000000000 */
[----:B------:R-:W-:-:S00]  /*01b0*/  NOP ;  /* 0x0000000000007918 */ /* 0x000fc00000000000 */
[----:B------:R-:W-:-:S00]  /*01c0*/  NOP ;  /* 0x0000000000007918 */ /* 0x000fc00000000000 */
[----:B------:R-:W-:-:S00]  /*01d0*/  NOP ;  /* 0x0000000000007918 */ /* 0x000fc00000000000 */
[----:B------:R-:W-:-:S00]  /*01e0*/  NOP ;  /* 0x0000000000007918 */ /* 0x000fc00000000000 */
[----:B------:R-:W-:-:S00]  /*01f0*/  NOP ;  /* 0x0000000000007918 */ /* 0x000fc00000000000 */
.L_x_1:


//--------------------- .nv.shared.reserved.0     --------------------------
	.section	.nv.shared.reserved.0,"aw",@nobits
	.weak		__nv_reservedSMEM_offset_0_alias
	.size		__nv_reservedSMEM_offset_0_alias, 0, 64
	.other		__nv_reservedSMEM_offset_0_alias,@"STO_CUDA_RESERVED_SHARED STV_DEFAULT"
__nv_reservedSMEM_offset_0_alias:
	.zero		0
	.zero		64


//--------------------- .nv.constant0._Z12testFunctionPfS_S_ --------------------------
	.section	.nv.constant0._Z12testFunctionPfS_S_,"a",@progbits
	.sectionflags	@""
	.align	4
.nv.constant0._Z12testFunctionPfS_S_:
	.zero		920


//--------------------- SYMBOLS --------------------------

	.type		.nv.reservedSmem.offset0,@object
	.size		.nv.reservedSmem.offset0,0x4
